//
// Generated by NVIDIA NVVM Compiler
//
// Compiler Build ID: CL-36424714
// Cuda compilation tools, release 13.0, V13.0.88
// Based on NVVM 20.0.0
//

.version 9.0
.target sm_100
.address_size 64

	// .globl	_Z11img2col_cauPiS_
.const .align 4 .b8 conv[16];

.visible .entry _Z11img2col_cauPiS_(
	.param .u64 .ptr .align 1 _Z11img2col_cauPiS__param_0,
	.param .u64 .ptr .align 1 _Z11img2col_cauPiS__param_1
)
{
	.reg .pred 	%p<4>;
	.reg .b16 	%rs<6>;
	.reg .b32 	%r<102>;
	.reg .b64 	%rd<25>;

	ld.param.u64 	%rd3, [_Z11img2col_cauPiS__param_0];
	ld.param.u64 	%rd4, [_Z11img2col_cauPiS__param_1];
	cvta.to.global.u64 	%rd1, %rd3;
	cvta.to.global.u64 	%rd2, %rd4;
	mov.u32 	%r1, %ctaid.x;
	mov.u32 	%r92, %tid.x;
	mov.u32 	%r3, %ntid.x;
	mul.lo.s32 	%r4, %r1, 16383;
	add.s32 	%r43, %r92, %r3;
	cvt.u16.u32 	%rs2, %r43;
	sub.s16 	%rs3, 16382, %rs2;
	cvt.u16.u32 	%rs4, %r3;
	div.u16 	%rs5, %rs3, %rs4;
	and.b16  	%rs1, %rs5, 3;
	setp.eq.s16 	%p1, %rs1, 2;
	ld.const.u32 	%r5, [conv];
	ld.const.u32 	%r6, [conv+4];
	ld.const.u32 	%r7, [conv+8];
	ld.const.u32 	%r8, [conv+12];
	@%p1 bra 	$L__BB0_3;
	cvt.u32.u16 	%r9, %rs1;
	mov.b32 	%r91, 0;
$L__BB0_2:
	.pragma "nounroll";
	add.s32 	%r45, %r92, %r4;
	shl.b32 	%r46, %r45, 2;
	mul.wide.u32 	%rd5, %r46, 4;
	add.s64 	%rd6, %rd1, %rd5;
	ld.global.u32 	%r47, [%rd6];
	mul.lo.s32 	%r48, %r5, %r47;
	ld.global.u32 	%r49, [%rd6+4];
	mad.lo.s32 	%r50, %r6, %r49, %r48;
	ld.global.u32 	%r51, [%rd6+8];
	mad.lo.s32 	%r52, %r7, %r51, %r50;
	ld.global.u32 	%r53, [%rd6+12];
	mad.lo.s32 	%r54, %r8, %r53, %r52;
	mul.wide.u32 	%rd7, %r45, 4;
	add.s64 	%rd8, %rd2, %rd7;
	st.global.u32 	[%rd8], %r54;
	add.s32 	%r92, %r92, %r3;
	add.s32 	%r91, %r91, 1;
	xor.b32  	%r55, %r91, %r9;
	setp.ne.s32 	%p2, %r55, 2;
	@%p2 bra 	$L__BB0_2;
$L__BB0_3:
	shl.b32 	%r15, %r3, 2;
	add.s32 	%r94, %r92, %r4;
	add.s32 	%r99, %r94, %r3;
	shl.b32 	%r100, %r99, 2;
	shl.b32 	%r18, %r3, 4;
	shl.b32 	%r56, %r3, 1;
	add.s32 	%r97, %r94, %r56;
	shl.b32 	%r98, %r97, 2;
	mad.lo.s32 	%r95, %r3, 3, %r94;
	shl.b32 	%r96, %r95, 2;
	shl.b32 	%r57, %r92, 2;
	mad.lo.s32 	%r93, %r1, 65532, %r57;
$L__BB0_4:
	mul.wide.u32 	%rd9, %r93, 4;
	add.s64 	%rd10, %rd1, %rd9;
	ld.global.u32 	%r58, [%rd10];
	mul.lo.s32 	%r59, %r5, %r58;
	ld.global.u32 	%r60, [%rd10+4];
	mad.lo.s32 	%r61, %r6, %r60, %r59;
	ld.global.u32 	%r62, [%rd10+8];
	mad.lo.s32 	%r63, %r7, %r62, %r61;
	ld.global.u32 	%r64, [%rd10+12];
	mad.lo.s32 	%r65, %r8, %r64, %r63;
	mul.wide.u32 	%rd11, %r94, 4;
	add.s64 	%rd12, %rd2, %rd11;
	st.global.u32 	[%rd12], %r65;
	mul.wide.u32 	%rd13, %r100, 4;
	add.s64 	%rd14, %rd1, %rd13;
	ld.global.u32 	%r66, [%rd14];
	mul.lo.s32 	%r67, %r5, %r66;
	ld.global.u32 	%r68, [%rd14+4];
	mad.lo.s32 	%r69, %r6, %r68, %r67;
	ld.global.u32 	%r70, [%rd14+8];
	mad.lo.s32 	%r71, %r7, %r70, %r69;
	ld.global.u32 	%r72, [%rd14+12];
	mad.lo.s32 	%r73, %r8, %r72, %r71;
	mul.wide.u32 	%rd15, %r99, 4;
	add.s64 	%rd16, %rd2, %rd15;
	st.global.u32 	[%rd16], %r73;
	mul.wide.u32 	%rd17, %r98, 4;
	add.s64 	%rd18, %rd1, %rd17;
	ld.global.u32 	%r74, [%rd18];
	mul.lo.s32 	%r75, %r5, %r74;
	ld.global.u32 	%r76, [%rd18+4];
	mad.lo.s32 	%r77, %r6, %r76, %r75;
	ld.global.u32 	%r78, [%rd18+8];
	mad.lo.s32 	%r79, %r7, %r78, %r77;
	ld.global.u32 	%r80, [%rd18+12];
	mad.lo.s32 	%r81, %r8, %r80, %r79;
	mul.wide.u32 	%rd19, %r97, 4;
	add.s64 	%rd20, %rd2, %rd19;
	st.global.u32 	[%rd20], %r81;
	mul.wide.u32 	%rd21, %r96, 4;
	add.s64 	%rd22, %rd1, %rd21;
	ld.global.u32 	%r82, [%rd22];
	mul.lo.s32 	%r83, %r5, %r82;
	ld.global.u32 	%r84, [%rd22+4];
	mad.lo.s32 	%r85, %r6, %r84, %r83;
	ld.global.u32 	%r86, [%rd22+8];
	mad.lo.s32 	%r87, %r7, %r86, %r85;
	ld.global.u32 	%r88, [%rd22+12];
	mad.lo.s32 	%r89, %r8, %r88, %r87;
	mul.wide.u32 	%rd23, %r95, 4;
	add.s64 	%rd24, %rd2, %rd23;
	st.global.u32 	[%rd24], %r89;
	add.s32 	%r92, %r92, %r15;
	add.s32 	%r100, %r100, %r18;
	add.s32 	%r99, %r99, %r15;
	add.s32 	%r98, %r98, %r18;
	add.s32 	%r97, %r97, %r15;
	add.s32 	%r96, %r96, %r18;
	add.s32 	%r95, %r95, %r15;
	add.s32 	%r94, %r94, %r15;
	add.s32 	%r93, %r93, %r18;
	setp.lt.u32 	%p3, %r92, 16383;
	@%p3 bra 	$L__BB0_4;
	bar.sync 	0;
	ret;

}


// ===== COMPILED SASS (sm_100) =====

	.target	sm_100

	.elftype	@"ET_EXEC"


//--------------------- .note.nv.tkinfo           --------------------------
	.section	.note.nv.tkinfo,"",@"SHT_NOTE"
	.sectionflags	@"SHF_NOTE_NV_TKINFO"
	.tkinfo
        /*0018*/ 	.word	0x00000002
        /*0030*/ 	.string	""
        /*0030*/ 	.string	"ptxas"
        /*0030*/ 	.string	"Cuda compilation tools, release 13.0, V13.0.88"
        /*0030*/ 	.string	"Build cuda_13.0.r13.0/compiler.36424714_0"
        /*0030*/ 	.string	"-arch sm_100 -m 64 "



//--------------------- .note.nv.cuinfo           --------------------------
	.section	.note.nv.cuinfo,"",@"SHT_NOTE"
	.sectionflags	@"SHF_NOTE_NV_CUINFO"
        /*0018*/ 	.short	0x0002
        /*001a*/ 	.short	0x0064
        /*001c*/ 	.short	0x0082
	.zero		2


//--------------------- .nv.info                  --------------------------
	.section	.nv.info,"",@"SHT_CUDA_INFO"
	.align	4


	//----- nvinfo : EIATTR_REGCOUNT
	.align		4
        /*0000*/ 	.byte	0x04, 0x2f
        /*0002*/ 	.short	(.L_2 - .L_1)
	.align		4
.L_1:
        /*0004*/ 	.word	index@(_Z11img2col_cauPiS_)
        /*0008*/ 	.word	0x00000020


	//----- nvinfo : EIATTR_FRAME_SIZE
	.align		4
.L_2:
        /*000c*/ 	.byte	0x04, 0x11
        /*000e*/ 	.short	(.L_4 - .L_3)
	.align		4
.L_3:
        /*0010*/ 	.word	index@($__internal_0_$__cuda_sm20_div_u16)
        /*0014*/ 	.word	0x00000000


	//----- nvinfo : EIATTR_FRAME_SIZE
	.align		4
.L_4:
        /*0018*/ 	.byte	0x04, 0x11
        /*001a*/ 	.short	(.L_6 - .L_5)
	.align		4
.L_5:
        /*001c*/ 	.word	index@(_Z11img2col_cauPiS_)
        /*0020*/ 	.word	0x00000000


	//----- nvinfo : EIATTR_MIN_STACK_SIZE
	.align		4
.L_6:
        /*0024*/ 	.byte	0x04, 0x12
        /*0026*/ 	.short	(.L_8 - .L_7)
	.align		4
.L_7:
        /*0028*/ 	.word	index@(_Z11img2col_cauPiS_)
        /*002c*/ 	.word	0x00000000
.L_8:


//--------------------- .nv.compat                --------------------------
	.section	.nv.compat,"",@"SHT_CUDA_COMPAT_INFO"
	.align	4
        /*0000*/ 	.byte	0x02, 0x09, 0x00, 0x00, 0x02, 0x02, 0x01, 0x00, 0x02, 0x05, 0x05, 0x00, 0x03, 0x07, 0x01, 0x01
        /*0010*/ 	.byte	0x02, 0x03, 0x00, 0x00, 0x02, 0x06, 0x01, 0x00, 0x04, 0x0b, 0x08, 0x00, 0x01, 0x00, 0x00, 0x00
        /*0020*/ 	.byte	0x00, 0x00, 0x00, 0x00


//--------------------- .nv.info._Z11img2col_cauPiS_ --------------------------
	.section	.nv.info._Z11img2col_cauPiS_,"",@"SHT_CUDA_INFO"
	.sectionflags	@""
	.align	4


	//----- nvinfo : EIATTR_CUDA_API_VERSION
	.align		4
        /*0000*/ 	.byte	0x04, 0x37
        /*0002*/ 	.short	(.L_10 - .L_9)
.L_9:
        /*0004*/ 	.word	0x00000082


	//----- nvinfo : EIATTR_KPARAM_INFO
	.align		4
.L_10:
        /*0008*/ 	.byte	0x04, 0x17
        /*000a*/ 	.short	(.L_12 - .L_11)
.L_11:
        /*000c*/ 	.word	0x00000000
        /*0010*/ 	.short	0x0001
        /*0012*/ 	.short	0x0008
        /*0014*/ 	.byte	0x00, 0xf5, 0x21, 0x00


	//----- nvinfo : EIATTR_KPARAM_INFO
	.align		4
.L_12:
        /*0018*/ 	.byte	0x04, 0x17
        /*001a*/ 	.short	(.L_14 - .L_13)
.L_13:
        /*001c*/ 	.word	0x00000000
        /*0020*/ 	.short	0x0000
        /*0022*/ 	.short	0x0000
        /*0024*/ 	.byte	0x00, 0xf5, 0x21, 0x00


	//----- nvinfo : EIATTR_SPARSE_MMA_MASK
	.align		4
.L_14:
        /*0028*/ 	.byte	0x03, 0x50
        /*002a*/ 	.short	0x0000


	//----- nvinfo : EIATTR_MAXREG_COUNT
	.align		4
        /*002c*/ 	.byte	0x03, 0x1b
        /*002e*/ 	.short	0x00ff


	//----- nvinfo : EIATTR_NUM_BARRIERS
	.align		4
        /*0030*/ 	.byte	0x02, 0x4c
        /*0032*/ 	.byte	0x01
	.zero		1


	//----- nvinfo : EIATTR_MERCURY_ISA_VERSION
	.align		4
        /*0034*/ 	.byte	0x03, 0x5f
        /*0036*/ 	.short	0x0101


	//----- nvinfo : EIATTR_VRC_CTA_INIT_COUNT
	.align		4
        /*0038*/ 	.byte	0x02, 0x4a
	.zero		1
	.zero		1


	//----- nvinfo : EIATTR_EXIT_INSTR_OFFSETS
	.align		4
        /*003c*/ 	.byte	0x04, 0x1c
        /*003e*/ 	.short	(.L_16 - .L_15)


	//   ....[0]....
.L_15:
        /*0040*/ 	.word	0x000006d0


	//----- nvinfo : EIATTR_CRS_STACK_SIZE
	.align		4
.L_16:
        /*0044*/ 	.byte	0x04, 0x1e
        /*0046*/ 	.short	(.L_18 - .L_17)
.L_17:
        /*0048*/ 	.word	0x00000000


	//----- nvinfo : EIATTR_CBANK_PARAM_SIZE
	.align		4
.L_18:
        /*004c*/ 	.byte	0x03, 0x19
        /*004e*/ 	.short	0x0010


	//----- nvinfo : EIATTR_PARAM_CBANK
	.align		4
        /*0050*/ 	.byte	0x04, 0x0a
        /*0052*/ 	.short	(.L_20 - .L_19)
	.align		4
.L_19:
        /*0054*/ 	.word	index@(.nv.constant0._Z11img2col_cauPiS_)
        /*0058*/ 	.short	0x0380
        /*005a*/ 	.short	0x0010


	//----- nvinfo : EIATTR_SW_WAR
	.align		4
.L_20:
        /*005c*/ 	.byte	0x04, 0x36
        /*005e*/ 	.short	(.L_22 - .L_21)
.L_21:
        /*0060*/ 	.word	0x00000008
.L_22:


//--------------------- .nv.callgraph             --------------------------
	.section	.nv.callgraph,"",@"SHT_CUDA_CALLGRAPH"
	.align	4
	.sectionentsize	8
	.align		4
        /*0000*/ 	.word	0x00000000
	.align		4
        /*0004*/ 	.word	0xffffffff
	.align		4
        /*0008*/ 	.word	0x00000000
	.align		4
        /*000c*/ 	.word	0xfffffffe
	.align		4
        /*0010*/ 	.word	0x00000000
	.align		4
        /*0014*/ 	.word	0xfffffffd
	.align		4
        /*0018*/ 	.word	0x00000000
	.align		4
        /*001c*/ 	.word	0xfffffffc


//--------------------- .nv.constant3             --------------------------
	.section	.nv.constant3,"a",@progbits
	.align	4
.nv.constant3:
	.type		conv,@object
	.size		conv,(.L_0 - conv)
conv:
	.zero		16
.L_0:


//--------------------- .text._Z11img2col_cauPiS_ --------------------------
	.section	.text._Z11img2col_cauPiS_,"ax",@progbits
	.align	128
        .global         _Z11img2col_cauPiS_
        .type           _Z11img2col_cauPiS_,@function
        .size           _Z11img2col_cauPiS_,(.L_x_6 - _Z11img2col_cauPiS_)
        .other          _Z11img2col_cauPiS_,@"STO_CUDA_ENTRY STV_DEFAULT"
_Z11img2col_cauPiS_:
.text._Z11img2col_cauPiS_:
[----:B------:R-:W-:Y:S01]  /*0000*/  LDC R1, c[0x0][0x37c] ;  /* 0x0000df00ff017b82 */ /* 0x000fe20000000800 */
[----:B------:R-:W0:Y:S07]  /*0010*/  S2R R7, SR_TID.X ;  /* 0x0000000000077919 */ /* 0x000e2e0000002100 */
[----:B------:R-:W1:Y:S01]  /*0020*/  LDC R0, c[0x0][0x360] ;  /* 0x0000d800ff007b82 */ /* 0x000e620000000800 */
[----:B------:R-:W2:Y:S01]  /*0030*/  S2R R6, SR_CTAID.X ;  /* 0x0000000000067919 */ /* 0x000ea20000002500 */
[----:B-1----:R-:W-:-:S02]  /*0040*/  LOP3.LUT R3, R0, 0xffff, RZ, 0xc0, !PT ;  /* 0x0000ffff00037812 */ /* 0x002fc400078ec0ff */
[----:B0-----:R-:W-:-:S04]  /*0050*/  IADD3 R2, PT, PT, R7, R0, RZ ;  /* 0x0000000007027210 */ /* 0x001fc80007ffe0ff */
[----:B------:R-:W-:-:S04]  /*0060*/  IADD3 R2, PT, PT, RZ, -R2, RZ ;  /* 0x80000002ff027210 */ /* 0x000fc80007ffe0ff */
[----:B------:R-:W-:-:S04]  /*0070*/  PRMT R2, R2, 0x7710, RZ ;  /* 0x0000771002027816 */ /* 0x000fc800000000ff */
[----:B------:R-:W-:-:S04]  /*0080*/  IADD3 R2, PT, PT, R2, 0x3ffe, RZ ;  /* 0x00003ffe02027810 */ /* 0x000fc80007ffe0ff */
[----:B------:R-:W-:Y:S02]  /*0090*/  LOP3.LUT R2, R2, 0xffff, RZ, 0xc0, !PT ;  /* 0x0000ffff02027812 */ /* 0x000fe400078ec0ff */
[----:B--2---:R-:W-:-:S07]  /*00a0*/  MOV R9, 0xc0 ;  /* 0x000000c000097802 */ /* 0x004fce0000000f00 */
[----:B------:R-:W-:Y:S05]  /*00b0*/  CALL.REL.NOINC `($__internal_0_$__cuda_sm20_div_u16) ;  /* 0x0000000400887944 */ /* 0x000fea0003c00000 */
[----:B------:R-:W-:Y:S01]  /*00c0*/  LOP3.LUT R17, R8, 0x3, RZ, 0xc0, !PT ;  /* 0x0000000308117812 */ /* 0x000fe200078ec0ff */
[----:B------:R-:W0:Y:S01]  /*00d0*/  LDCU.64 UR4, c[0x0][0x358] ;  /* 0x00006b00ff0477ac */ /* 0x000e220008000a00 */
[----:B------:R-:W-:Y:S02]  /*00e0*/  BSSY.RECONVERGENT B0, `(.L_x_0) ;  /* 0x0000019000007945 */ /* 0x000fe40003800200 */
[----:B------:R-:W-:Y:S01]  /*00f0*/  ISETP.NE.AND P0, PT, R17, 0x2, PT ;  /* 0x000000021100780c */ /* 0x000fe20003f05270 */
[----:B------:R-:W1:-:S12]  /*0100*/  LDCU.128 UR8, c[0x3][URZ] ;  /* 0x00c00000ff0877ac */ /* 0x000e580008000c00 */
[----:B------:R-:W-:Y:S05]  /*0110*/  @!P0 BRA `(.L_x_1) ;  /* 0x0000000000548947 */ /* 0x000fea0003800000 */
[----:B------:R-:W2:Y:S01]  /*0120*/  LDC.64 R2, c[0x0][0x380] ;  /* 0x0000e000ff027b82 */ /* 0x000ea20000000a00 */
[----:B------:R-:W-:-:S07]  /*0130*/  HFMA2 R12, -RZ, RZ, 0, 0 ;  /* 0x00000000ff0c7431 */ /* 0x000fce00000001ff */
[----:B------:R-:W3:Y:S02]  /*0140*/  LDC.64 R4, c[0x0][0x388] ;  /* 0x0000e200ff047b82 */ /* 0x000ee40000000a00 */
.L_x_2:
[----:B----4-:R-:W-:-:S05]  /*0150*/  IMAD R11, R6, 0x3fff, R7 ;  /* 0x00003fff060b7824 */ /* 0x010fca00078e0207 */
[----:B------:R-:W-:-:S05]  /*0160*/  SHF.L.U32 R9, R11, 0x2, RZ ;  /* 0x000000020b097819 */ /* 0x000fca00000006ff */
[----:B--2---:R-:W-:-:S05]  /*0170*/  IMAD.WIDE.U32 R8, R9, 0x4, R2 ;  /* 0x0000000409087825 */ /* 0x004fca00078e0002 */
[----:B0-----:R-:W1:Y:S04]  /*0180*/  LDG.E R10, desc[UR4][R8.64] ;  /* 0x00000004080a7981 */ /* 0x001e68000c1e1900 */
[----:B------:R-:W2:Y:S04]  /*0190*/  LDG.E R13, desc[UR4][R8.64+0x4] ;  /* 0x00000404080d7981 */ /* 0x000ea8000c1e1900 */
[----:B------:R-:W4:Y:S04]  /*01a0*/  LDG.E R15, desc[UR4][R8.64+0x8] ;  /* 0x00000804080f7981 */ /* 0x000f28000c1e1900 */
[----:B------:R-:W5:Y:S01]  /*01b0*/  LDG.E R14, desc[UR4][R8.64+0xc] ;  /* 0x00000c04080e7981 */ /* 0x000f62000c1e1900 */
[----:B------:R-:W-:-:S02]  /*01c0*/  IADD3 R12, PT, PT, R12, 0x1, RZ ;  /* 0x000000010c0c7810 */ /* 0x000fc40007ffe0ff */
[----:B------:R-:W-:Y:S01]  /*01d0*/  IADD3 R7, PT, PT, R0, R7, RZ ;  /* 0x0000000700077210 */ /* 0x000fe20007ffe0ff */
[----:B-1----:R-:W-:-:S04]  /*01e0*/  IMAD R10, R10, UR8, RZ ;  /* 0x000000080a0a7c24 */ /* 0x002fc8000f8e02ff */
[----:B--2---:R-:W-:Y:S01]  /*01f0*/  IMAD R10, R13, UR9, R10 ;  /* 0x000000090d0a7c24 */ /* 0x004fe2000f8e020a */
[----:B------:R-:W-:-:S03]  /*0200*/  LOP3.LUT R13, R12, R17, RZ, 0x3c, !PT ;  /* 0x000000110c0d7212 */ /* 0x000fc600078e3cff */
[----:B----4-:R-:W-:Y:S01]  /*0210*/  IMAD R15, R15, UR10, R10 ;  /* 0x0000000a0f0f7c24 */ /* 0x010fe2000f8e020a */
[----:B------:R-:W-:Y:S01]  /*0220*/  ISETP.NE.AND P0, PT, R13, 0x2, PT ;  /* 0x000000020d00780c */ /* 0x000fe20003f05270 */
[----:B---3--:R-:W-:-:S04]  /*0230*/  IMAD.WIDE.U32 R10, R11, 0x4, R4 ;  /* 0x000000040b0a7825 */ /* 0x008fc800078e0004 */
[----:B-----5:R-:W-:-:S05]  /*0240*/  IMAD R15, R14, UR11, R15 ;  /* 0x0000000b0e0f7c24 */ /* 0x020fca000f8e020f */
[----:B------:R4:W-:Y:S03]  /*0250*/  STG.E desc[UR4][R10.64], R15 ;  /* 0x0000000f0a007986 */ /* 0x0009e6000c101904 */
[----:B------:R-:W-:Y:S05]  /*0260*/  @P0 BRA `(.L_x_2) ;  /* 0xfffffffc00b80947 */ /* 0x000fea000383ffff */
.L_x_1:
[----:B01----:R-:W-:Y:S05]  /*0270*/  BSYNC.RECONVERGENT B0 ;  /* 0x0000000000007941 */ /* 0x003fea0003800200 */
.L_x_0:
[----:B------:R-:W-:Y:S01]  /*0280*/  IMAD R17, R6, 0x3fff, R7 ;  /* 0x00003fff06117824 */ /* 0x000fe200078e0207 */
[----:B------:R-:W-:Y:S01]  /*0290*/  BSSY.RECONVERGENT B0, `(.L_x_3) ;  /* 0x0000042000007945 */ /* 0x000fe20003800200 */
[----:B------:R-:W0:Y:S02]  /*02a0*/  LDCU.128 UR8, c[0x3][URZ] ;  /* 0x00c00000ff0877ac */ /* 0x000e240008000c00 */
[C-C-:B------:R-:W-:Y:S01]  /*02b0*/  IMAD R13, R0.reuse, 0x2, R17.reuse ;  /* 0x00000002000d7824 */ /* 0x140fe200078e0211 */
[C---:B------:R-:W-:Y:S01]  /*02c0*/  IADD3 R19, PT, PT, R17.reuse, R0, RZ ;  /* 0x0000000011137210 */ /* 0x040fe20007ffe0ff */
[----:B----4-:R-:W-:Y:S01]  /*02d0*/  IMAD R15, R0, 0x3, R17 ;  /* 0x00000003000f7824 */ /* 0x010fe200078e0211 */
[----:B------:R-:W-:Y:S02]  /*02e0*/  SHF.L.U32 R11, R17, 0x2, RZ ;  /* 0x00000002110b7819 */ /* 0x000fe400000006ff */
[----:B------:R-:W-:Y:S02]  /*02f0*/  SHF.L.U32 R9, R19, 0x2, RZ ;  /* 0x0000000213097819 */ /* 0x000fe400000006ff */
[----:B------:R-:W-:-:S02]  /*0300*/  SHF.L.U32 R21, R13, 0x2, RZ ;  /* 0x000000020d157819 */ /* 0x000fc400000006ff */
[----:B------:R-:W-:-:S07]  /*0310*/  SHF.L.U32 R23, R15, 0x2, RZ ;  /* 0x000000020f177819 */ /* 0x000fce00000006ff */
.L_x_4:
[----:B-1----:R-:W1:Y:S08]  /*0320*/  LDC.64 R2, c[0x0][0x380] ;  /* 0x0000e000ff027b82 */ /* 0x002e700000000a00 */
[----:B------:R-:W2:Y:S01]  /*0330*/  LDC.64 R4, c[0x0][0x388] ;  /* 0x0000e200ff047b82 */ /* 0x000ea20000000a00 */
[----:B-1----:R-:W-:-:S05]  /*0340*/  IMAD.WIDE.U32 R24, R11, 0x4, R2 ;  /* 0x000000040b187825 */ /* 0x002fca00078e0002 */
[----:B------:R-:W0:Y:S04]  /*0350*/  LDG.E R6, desc[UR4][R24.64] ;  /* 0x0000000418067981 */ /* 0x000e28000c1e1900 */
[----:B------:R-:W3:Y:S04]  /*0360*/  LDG.E R27, desc[UR4][R24.64+0x4] ;  /* 0x00000404181b7981 */ /* 0x000ee8000c1e1900 */
[----:B------:R-:W4:Y:S04]  /*0370*/  LDG.E R29, desc[UR4][R24.64+0x8] ;  /* 0x00000804181d7981 */ /* 0x000f28000c1e1900 */
[----:B------:R-:W5:Y:S01]  /*0380*/  LDG.E R8, desc[UR4][R24.64+0xc] ;  /* 0x00000c0418087981 */ /* 0x000f62000c1e1900 */
[----:B0-----:R-:W-:-:S04]  /*0390*/  IMAD R6, R6, UR8, RZ ;  /* 0x0000000806067c24 */ /* 0x001fc8000f8e02ff */
[----:B---3--:R-:W-:Y:S02]  /*03a0*/  IMAD R6, R27, UR9, R6 ;  /* 0x000000091b067c24 */ /* 0x008fe4000f8e0206 */
[----:B--2---:R-:W-:-:S04]  /*03b0*/  IMAD.WIDE.U32 R26, R17, 0x4, R4 ;  /* 0x00000004111a7825 */ /* 0x004fc800078e0004 */
[----:B----4-:R-:W-:Y:S02]  /*03c0*/  IMAD R6, R29, UR10, R6 ;  /* 0x0000000a1d067c24 */ /* 0x010fe4000f8e0206 */
[----:B------:R-:W-:-:S04]  /*03d0*/  IMAD.WIDE.U32 R28, R9, 0x4, R2 ;  /* 0x00000004091c7825 */ /* 0x000fc800078e0002 */
[----:B-----5:R-:W-:-:S05]  /*03e0*/  IMAD R6, R8, UR11, R6 ;  /* 0x0000000b08067c24 */ /* 0x020fca000f8e0206 */
[----:B------:R0:W-:Y:S04]  /*03f0*/  STG.E desc[UR4][R26.64], R6 ;  /* 0x000000061a007986 */ /* 0x0001e8000c101904 */
[----:B------:R-:W2:Y:S04]  /*0400*/  LDG.E R8, desc[UR4][R28.64] ;  /* 0x000000041c087981 */ /* 0x000ea8000c1e1900 */
[----:B------:R-:W3:Y:S04]  /*0410*/  LDG.E R10, desc[UR4][R28.64+0x4] ;  /* 0x000004041c0a7981 */ /* 0x000ee8000c1e1900 */
[----:B------:R-:W4:Y:S04]  /*0420*/  LDG.E R25, desc[UR4][R28.64+0x8] ;  /* 0x000008041c197981 */ /* 0x000f28000c1e1900 */
[----:B------:R-:W5:Y:S01]  /*0430*/  LDG.E R12, desc[UR4][R28.64+0xc] ;  /* 0x00000c041c0c7981 */ /* 0x000f62000c1e1900 */
[----:B0-----:R-:W-:-:S04]  /*0440*/  IMAD.WIDE.U32 R26, R21, 0x4, R2 ;  /* 0x00000004151a7825 */ /* 0x001fc800078e0002 */
[----:B--2---:R-:W-:-:S04]  /*0450*/  IMAD R8, R8, UR8, RZ ;  /* 0x0000000808087c24 */ /* 0x004fc8000f8e02ff */
[----:B---3--:R-:W-:-:S04]  /*0460*/  IMAD R8, R10, UR9, R8 ;  /* 0x000000090a087c24 */ /* 0x008fc8000f8e0208 */
        /* <DEDUP_REMOVED lines=8> */
[----:B------:R-:W-:-:S04]  /*04f0*/  IMAD.WIDE.U32 R28, R13, 0x4, R4 ;  /* 0x000000040d1c7825 */ /* 0x000fc800078e0004 */
[----:B------:R-:W-:-:S04]  /*0500*/  IMAD.WIDE.U32 R2, R23, 0x4, R2 ;  /* 0x0000000417027825 */ /* 0x000fc800078e0002 */
[----:B--2---:R-:W-:-:S04]  /*0510*/  IMAD R6, R6, UR8, RZ ;  /* 0x0000000806067c24 */ /* 0x004fc8000f8e02ff */
[----:B---3--:R-:W-:-:S04]  /*0520*/  IMAD R6, R10, UR9, R6 ;  /* 0x000000090a067c24 */ /* 0x008fc8000f8e0206 */
[----:B----4-:R-:W-:-:S04]  /*0530*/  IMAD R6, R12, UR10, R6 ;  /* 0x0000000a0c067c24 */ /* 0x010fc8000f8e0206 */
[----:B-----5:R-:W-:-:S05]  /*0540*/  IMAD R6, R14, UR11, R6 ;  /* 0x0000000b0e067c24 */ /* 0x020fca000f8e0206 */
[----:B------:R1:W-:Y:S04]  /*0550*/  STG.E desc[UR4][R28.64], R6 ;  /* 0x000000061c007986 */ /* 0x0003e8000c101904 */
[----:B0-----:R-:W2:Y:S04]  /*0560*/  LDG.E R8, desc[UR4][R2.64] ;  /* 0x0000000402087981 */ /* 0x001ea8000c1e1900 */
[----:B------:R-:W3:Y:S04]  /*0570*/  LDG.E R25, desc[UR4][R2.64+0x4] ;  /* 0x0000040402197981 */ /* 0x000ee8000c1e1900 */
[----:B------:R-:W4:Y:S04]  /*0580*/  LDG.E R10, desc[UR4][R2.64+0x8] ;  /* 0x00000804020a7981 */ /* 0x000f28000c1e1900 */
[----:B------:R-:W5:Y:S01]  /*0590*/  LDG.E R27, desc[UR4][R2.64+0xc] ;  /* 0x00000c04021b7981 */ /* 0x000f62000c1e1900 */
[----:B------:R-:W-:Y:S01]  /*05a0*/  IMAD.WIDE.U32 R4, R15, 0x4, R4 ;  /* 0x000000040f047825 */ /* 0x000fe200078e0004 */
[----:B------:R-:W-:-:S02]  /*05b0*/  LEA R7, R0, R7, 0x2 ;  /* 0x0000000700077211 */ /* 0x000fc400078e10ff */
[C---:B------:R-:W-:Y:S01]  /*05c0*/  LEA R21, R0.reuse, R21, 0x4 ;  /* 0x0000001500157211 */ /* 0x040fe200078e20ff */
[C---:B------:R-:W-:Y:S01]  /*05d0*/  IMAD R9, R0.reuse, 0x10, R9 ;  /* 0x0000001000097824 */ /* 0x040fe200078e0209 */
[----:B------:R-:W-:Y:S01]  /*05e0*/  ISETP.GE.U32.AND P0, PT, R7, 0x3fff, PT ;  /* 0x00003fff0700780c */ /* 0x000fe20003f06070 */
[C---:B------:R-:W-:Y:S01]  /*05f0*/  IMAD R15, R0.reuse, 0x4, R15 ;  /* 0x00000004000f7824 */ /* 0x040fe200078e020f */
[C---:B------:R-:W-:Y:S02]  /*0600*/  LEA R23, R0.reuse, R23, 0x4 ;  /* 0x0000001700177211 */ /* 0x040fe400078e20ff */
[C---:B------:R-:W-:Y:S02]  /*0610*/  LEA R11, R0.reuse, R11, 0x4 ;  /* 0x0000000b000b7211 */ /* 0x040fe400078e20ff */
[C---:B------:R-:W-:Y:S02]  /*0620*/  LEA R19, R0.reuse, R19, 0x2 ;  /* 0x0000001300137211 */ /* 0x040fe400078e10ff */
[----:B------:R-:W-:-:S02]  /*0630*/  LEA R13, R0, R13, 0x2 ;  /* 0x0000000d000d7211 */ /* 0x000fc400078e10ff */
[----:B------:R-:W-:Y:S01]  /*0640*/  LEA R17, R0, R17, 0x2 ;  /* 0x0000001100117211 */ /* 0x000fe200078e10ff */
[----:B--2---:R-:W-:-:S04]  /*0650*/  IMAD R8, R8, UR8, RZ ;  /* 0x0000000808087c24 */ /* 0x004fc8000f8e02ff */
[----:B---3--:R-:W-:-:S04]  /*0660*/  IMAD R8, R25, UR9, R8 ;  /* 0x0000000919087c24 */ /* 0x008fc8000f8e0208 */
[----:B----4-:R-:W-:-:S04]  /*0670*/  IMAD R8, R10, UR10, R8 ;  /* 0x0000000a0a087c24 */ /* 0x010fc8000f8e0208 */
[----:B-----5:R-:W-:-:S05]  /*0680*/  IMAD R27, R27, UR11, R8 ;  /* 0x0000000b1b1b7c24 */ /* 0x020fca000f8e0208 */
[----:B------:R1:W-:Y:S01]  /*0690*/  STG.E desc[UR4][R4.64], R27 ;  /* 0x0000001b04007986 */ /* 0x0003e2000c101904 */
[----:B------:R-:W-:Y:S05]  /*06a0*/  @!P0 BRA `(.L_x_4) ;  /* 0xfffffffc001c8947 */ /* 0x000fea000383ffff */
[----:B------:R-:W-:Y:S05]  /*06b0*/  BSYNC.RECONVERGENT B0 ;  /* 0x0000000000007941 */ /* 0x000fea0003800200 */
.L_x_3:
[----:B------:R-:W-:Y:S06]  /*06c0*/  BAR.SYNC.DEFER_BLOCKING 0x0 ;  /* 0x0000000000007b1d */ /* 0x000fec0000010000 */
[----:B------:R-:W-:Y:S05]  /*06d0*/  EXIT ;  /* 0x000000000000794d */ /* 0x000fea0003800000 */
        .weak           $__internal_0_$__cuda_sm20_div_u16
        .type           $__internal_0_$__cuda_sm20_div_u16,@function
        .size           $__internal_0_$__cuda_sm20_div_u16,(.L_x_6 - $__internal_0_$__cuda_sm20_div_u16)
$__internal_0_$__cuda_sm20_div_u16:
[----:B------:R-:W0:Y:S01]  /*06e0*/  I2F.U16 R4, R3 ;  /* 0x0000000300047306 */ /* 0x000e220000101000 */
[----:B------:R-:W-:Y:S02]  /*06f0*/  MOV R5, 0x4b800000 ;  /* 0x4b80000000057802 */ /* 0x000fe40000000f00 */
[----:B------:R-:W-:Y:S02]  /*0700*/  I2FP.F32.U32.RZ R2, R2 ;  /* 0x0000000200027245 */ /* 0x000fe4000020d000 */
[C---:B0-----:R-:W-:Y:S02]  /*0710*/  FSETP.GEU.AND P1, PT, |R4|.reuse, 1.175494350822287508e-38, PT ;  /* 0x008000000400780b */ /* 0x041fe40003f2e200 */
[----:B------:R-:W-:Y:S02]  /*0720*/  FSETP.GT.AND P0, PT, |R4|, 8.50705917302346158658e+37, PT ;  /* 0x7e8000000400780b */ /* 0x000fe40003f04200 */
[----:B------:R-:W-:-:S04]  /*0730*/  FSEL R5, R5, 1, !P1 ;  /* 0x3f80000005057808 */ /* 0x000fc80004800000 */
[----:B------:R-:W-:Y:S02]  /*0740*/  FSEL R5, R5, 0.25, !P0 ;  /* 0x3e80000005057808 */ /* 0x000fe40004000000 */
[----:B------:R-:W-:Y:S01]  /*0750*/  ISETP.NE.U32.AND P0, PT, R3, RZ, PT ;  /* 0x000000ff0300720c */ /* 0x000fe20003f05070 */
[----:B------:R-:W-:Y:S02]  /*0760*/  HFMA2 R3, -RZ, RZ, 0, 0 ;  /* 0x00000000ff037431 */ /* 0x000fe400000001ff */
[----:B------:R-:W-:-:S06]  /*0770*/  FMUL R4, R4, R5 ;  /* 0x0000000504047220 */ /* 0x000fcc0000400000 */
[----:B------:R-:W0:Y:S02]  /*0780*/  MUFU.RCP R4, R4 ;  /* 0x0000000400047308 */ /* 0x000e240000001000 */
[----:B0-----:R-:W-:-:S05]  /*0790*/  FMUL R5, R5, R4 ;  /* 0x0000000405057220 */ /* 0x001fca0000400000 */
[----:B------:R-:W-:-:S05]  /*07a0*/  IADD3 R5, PT, PT, R5, 0x2, RZ ;  /* 0x0000000205057810 */ /* 0x000fca0007ffe0ff */
[----:B------:R-:W-:Y:S01]  /*07b0*/  FMUL.RZ R5, R2, R5 ;  /* 0x0000000502057220 */ /* 0x000fe2000040c000 */
[----:B------:R-:W-:-:S05]  /*07c0*/  MOV R2, R9 ;  /* 0x0000000900027202 */ /* 0x000fca0000000f00 */
[----:B------:R-:W0:Y:S02]  /*07d0*/  F2I.U32.TRUNC.NTZ R5, R5 ;  /* 0x0000000500057305 */ /* 0x000e24000020f000 */
[----:B0-----:R-:W-:Y:S02]  /*07e0*/  LOP3.LUT R8, R5, 0xffff, RZ, 0xc0, !PT ;  /* 0x0000ffff05087812 */ /* 0x001fe400078ec0ff */
[----:B------:R-:W-:Y:S01]  /*07f0*/  @!P0 MOV R8, 0xffffffff ;  /* 0xffffffff00088802 */ /* 0x000fe20000000f00 */
[----:B------:R-:W-:Y:S06]  /*0800*/  RET.REL.NODEC R2 `(_Z11img2col_cauPiS_) ;  /* 0xfffffff402fc7950 */ /* 0x000fec0003c3ffff */
.L_x_5:
[----:B------:R-:W-:-:S00]  /*0810*/  BRA `(.L_x_5) ;  /* 0xfffffffc00fc7947 */ /* 0x000fc0000383ffff */
[----:B------:R-:W-:-:S00]  /*0820*/  NOP ;  /* 0x0000000000007918 */ /* 0x000fc00000000000 */
        /* <DEDUP_REMOVED lines=13> */
.L_x_6:


//--------------------- .nv.shared.reserved.0     --------------------------
	.section	.nv.shared.reserved.0,"aw",@nobits
	.weak		__nv_reservedSMEM_offset_0_alias
	.size		__nv_reservedSMEM_offset_0_alias, 0, 64
	.other		__nv_reservedSMEM_offset_0_alias,@"STO_CUDA_RESERVED_SHARED STV_DEFAULT"
__nv_reservedSMEM_offset_0_alias:
	.zero		0
	.zero		64


//--------------------- .nv.constant0._Z11img2col_cauPiS_ --------------------------
	.section	.nv.constant0._Z11img2col_cauPiS_,"a",@progbits
	.sectionflags	@""
	.align	4
.nv.constant0._Z11img2col_cauPiS_:
	.zero		912


//--------------------- SYMBOLS --------------------------

	.type		.nv.reservedSmem.offset0,@object
	.size		.nv.reservedSmem.offset0,0x4
